//
// Generated by NVIDIA NVVM Compiler
//
// Compiler Build ID: CL-36424714
// Cuda compilation tools, release 13.0, V13.0.88
// Based on NVVM 20.0.0
//

.version 9.0
.target sm_100
.address_size 64

	// .globl	_Z17what_is_my_id_kpBv
.extern .func  (.param .b32 func_retval0) vprintf
(
	.param .b64 vprintf_param_0,
	.param .b64 vprintf_param_1
)
;
.global .align 1 .b8 $str[46] = {91, 66, 48, 93, 107, 112, 45, 84, 104, 114, 101, 97, 100, 58, 32, 37, 51, 117, 32, 45, 32, 66, 108, 111, 99, 107, 58, 32, 37, 50, 117, 32, 45, 32, 84, 104, 114, 101, 97, 100, 32, 37, 51, 117, 10};
.global .align 1 .b8 $str$1[46] = {91, 66, 49, 93, 107, 112, 45, 84, 104, 114, 101, 97, 100, 58, 32, 37, 51, 117, 32, 45, 32, 66, 108, 111, 99, 107, 58, 32, 37, 50, 117, 32, 45, 32, 84, 104, 114, 101, 97, 100, 32, 37, 51, 117, 10};

.visible .entry _Z17what_is_my_id_kpBv()
{
	.local .align 8 .b8 	__local_depot0[16];
	.reg .b64 	%SP;
	.reg .b64 	%SPL;
	.reg .pred 	%p<2>;
	.reg .b32 	%r<10>;
	.reg .b64 	%rd<9>;

	mov.u64 	%SPL, __local_depot0;
	cvta.local.u64 	%SP, %SPL;
	add.u64 	%rd2, %SP, 0;
	add.u64 	%rd1, %SPL, 0;
	mov.u32 	%r1, %ctaid.x;
	mov.u32 	%r4, %ntid.x;
	mov.u32 	%r2, %tid.x;
	mad.lo.s32 	%r3, %r1, %r4, %r2;
	and.b32  	%r5, %r3, 1;
	setp.eq.b32 	%p1, %r5, 1;
	@%p1 bra 	$L__BB0_2;
	st.local.v2.u32 	[%rd1], {%r3, %r1};
	st.local.u32 	[%rd1+8], %r2;
	mov.u64 	%rd6, $str;
	cvta.global.u64 	%rd7, %rd6;
	{ // callseq 1, 0
	.param .b64 param0;
	st.param.b64 	[param0], %rd7;
	.param .b64 param1;
	st.param.b64 	[param1], %rd2;
	.param .b32 retval0;
	call.uni (retval0), 
	vprintf, 
	(
	param0, 
	param1
	);
	ld.param.b32 	%r8, [retval0];
	} // callseq 1
	bra.uni 	$L__BB0_3;
$L__BB0_2:
	st.local.v2.u32 	[%rd1], {%r3, %r1};
	st.local.u32 	[%rd1+8], %r2;
	mov.u64 	%rd3, $str$1;
	cvta.global.u64 	%rd4, %rd3;
	{ // callseq 0, 0
	.param .b64 param0;
	st.param.b64 	[param0], %rd4;
	.param .b64 param1;
	st.param.b64 	[param1], %rd2;
	.param .b32 retval0;
	call.uni (retval0), 
	vprintf, 
	(
	param0, 
	param1
	);
	ld.param.b32 	%r6, [retval0];
	} // callseq 0
$L__BB0_3:
	ret;

}


// ===== COMPILED SASS (sm_100) =====

	.target	sm_100

	.elftype	@"ET_EXEC"


//--------------------- .note.nv.tkinfo           --------------------------
	.section	.note.nv.tkinfo,"",@"SHT_NOTE"
	.sectionflags	@"SHF_NOTE_NV_TKINFO"
	.tkinfo
        /*0018*/ 	.word	0x00000002
        /*0030*/ 	.string	""
        /*0030*/ 	.string	"ptxas"
        /*0030*/ 	.string	"Cuda compilation tools, release 13.0, V13.0.88"
        /*0030*/ 	.string	"Build cuda_13.0.r13.0/compiler.36424714_0"
        /*0030*/ 	.string	"-arch sm_100 -m 64 "



//--------------------- .note.nv.cuinfo           --------------------------
	.section	.note.nv.cuinfo,"",@"SHT_NOTE"
	.sectionflags	@"SHF_NOTE_NV_CUINFO"
        /*0018*/ 	.short	0x0002
        /*001a*/ 	.short	0x0064
        /*001c*/ 	.short	0x0082
	.zero		2


//--------------------- .nv.info                  --------------------------
	.section	.nv.info,"",@"SHT_CUDA_INFO"
	.align	4


	//----- nvinfo : EIATTR_REGCOUNT
	.align		4
        /*0000*/ 	.byte	0x04, 0x2f
        /*0002*/ 	.short	(.L_3 - .L_2)
	.align		4
.L_2:
        /*0004*/ 	.word	index@(_Z17what_is_my_id_kpBv)
        /*0008*/ 	.word	0x00000018


	//----- nvinfo : EIATTR_FRAME_SIZE
	.align		4
.L_3:
        /*000c*/ 	.byte	0x04, 0x11
        /*000e*/ 	.short	(.L_5 - .L_4)
	.align		4
.L_4:
        /*0010*/ 	.word	index@(_Z17what_is_my_id_kpBv)
        /*0014*/ 	.word	0x00000010


	//----- nvinfo : EIATTR_MIN_STACK_SIZE
	.align		4
.L_5:
        /*0018*/ 	.byte	0x04, 0x12
        /*001a*/ 	.short	(.L_7 - .L_6)
	.align		4
.L_6:
        /*001c*/ 	.word	index@(_Z17what_is_my_id_kpBv)
        /*0020*/ 	.word	0x00000010
.L_7:


//--------------------- .nv.compat                --------------------------
	.section	.nv.compat,"",@"SHT_CUDA_COMPAT_INFO"
	.align	4
        /*0000*/ 	.byte	0x02, 0x09, 0x00, 0x00, 0x02, 0x02, 0x01, 0x00, 0x02, 0x05, 0x05, 0x00, 0x03, 0x07, 0x01, 0x01
        /*0010*/ 	.byte	0x02, 0x03, 0x00, 0x00, 0x02, 0x06, 0x01, 0x00, 0x04, 0x0b, 0x08, 0x00, 0x09, 0x00, 0x00, 0x00
        /*0020*/ 	.byte	0x00, 0x00, 0x00, 0x00


//--------------------- .nv.info._Z17what_is_my_id_kpBv --------------------------
	.section	.nv.info._Z17what_is_my_id_kpBv,"",@"SHT_CUDA_INFO"
	.sectionflags	@""
	.align	4


	//----- nvinfo : EIATTR_CUDA_API_VERSION
	.align		4
        /*0000*/ 	.byte	0x04, 0x37
        /*0002*/ 	.short	(.L_9 - .L_8)
.L_8:
        /*0004*/ 	.word	0x00000082


	//----- nvinfo : EIATTR_SPARSE_MMA_MASK
	.align		4
.L_9:
        /*0008*/ 	.byte	0x03, 0x50
        /*000a*/ 	.short	0x0000


	//----- nvinfo : EIATTR_MAXREG_COUNT
	.align		4
        /*000c*/ 	.byte	0x03, 0x1b
        /*000e*/ 	.short	0x00ff


	//----- nvinfo : EIATTR_EXTERNS
	.align		4
        /*0010*/ 	.byte	0x04, 0x0f
        /*0012*/ 	.short	(.L_11 - .L_10)


	//   ....[0]....
	.align		4
.L_10:
        /*0014*/ 	.word	index@(vprintf)


	//----- nvinfo : EIATTR_MERCURY_ISA_VERSION
	.align		4
.L_11:
        /*0018*/ 	.byte	0x03, 0x5f
        /*001a*/ 	.short	0x0101


	//----- nvinfo : EIATTR_VRC_CTA_INIT_COUNT
	.align		4
        /*001c*/ 	.byte	0x02, 0x4a
	.zero		1
	.zero		1


	//----- nvinfo : EIATTR_SYSCALL_OFFSETS
	.align		4
        /*0020*/ 	.byte	0x04, 0x46
        /*0022*/ 	.short	(.L_13 - .L_12)


	//   ....[0]....
.L_12:
        /*0024*/ 	.word	0x00000150


	//   ....[1]....
        /*0028*/ 	.word	0x000001f0


	//----- nvinfo : EIATTR_EXIT_INSTR_OFFSETS
	.align		4
.L_13:
        /*002c*/ 	.byte	0x04, 0x1c
        /*002e*/ 	.short	(.L_15 - .L_14)


	//   ....[0]....
.L_14:
        /*0030*/ 	.word	0x00000160


	//   ....[1]....
        /*0034*/ 	.word	0x00000200


	//----- nvinfo : EIATTR_CRS_STACK_SIZE
	.align		4
.L_15:
        /*0038*/ 	.byte	0x04, 0x1e
        /*003a*/ 	.short	(.L_17 - .L_16)
.L_16:
        /*003c*/ 	.word	0x00000000


	//----- nvinfo : EIATTR_SW_WAR
	.align		4
.L_17:
        /*0040*/ 	.byte	0x04, 0x36
        /*0042*/ 	.short	(.L_19 - .L_18)
.L_18:
        /*0044*/ 	.word	0x00000008
.L_19:


//--------------------- .nv.callgraph             --------------------------
	.section	.nv.callgraph,"",@"SHT_CUDA_CALLGRAPH"
	.align	4
	.sectionentsize	8
	.align		4
        /*0000*/ 	.word	0x00000000
	.align		4
        /*0004*/ 	.word	0xffffffff
	.align		4
        /*0008*/ 	.word	index@(_Z17what_is_my_id_kpBv)
	.align		4
        /*000c*/ 	.word	index@(vprintf)
	.align		4
        /*0010*/ 	.word	0x00000000
	.align		4
        /*0014*/ 	.word	0xfffffffe
	.align		4
        /*0018*/ 	.word	0x00000000
	.align		4
        /*001c*/ 	.word	0xfffffffd
	.align		4
        /*0020*/ 	.word	0x00000000
	.align		4
        /*0024*/ 	.word	0xfffffffc


//--------------------- .nv.constant4             --------------------------
	.section	.nv.constant4,"a",@progbits
	.align	8
	.align		8
.nv.constant4:
        /*0000*/ 	.dword	vprintf
	.align		8
        /*0008*/ 	.dword	$str
	.align		8
        /*0010*/ 	.dword	$str$1


//--------------------- .text._Z17what_is_my_id_kpBv --------------------------
	.section	.text._Z17what_is_my_id_kpBv,"ax",@progbits
	.align	128
        .global         _Z17what_is_my_id_kpBv
        .type           _Z17what_is_my_id_kpBv,@function
        .size           _Z17what_is_my_id_kpBv,(.L_x_4 - _Z17what_is_my_id_kpBv)
        .other          _Z17what_is_my_id_kpBv,@"STO_CUDA_ENTRY STV_DEFAULT"
_Z17what_is_my_id_kpBv:
.text._Z17what_is_my_id_kpBv:
[----:B------:R-:W0:Y:S01]  /*0000*/  LDC R1, c[0x0][0x37c] ;  /* 0x0000df00ff017b82 */ /* 0x000e220000000800 */
[----:B------:R-:W1:Y:S01]  /*0010*/  S2R R10, SR_TID.X ;  /* 0x00000000000a7919 */ /* 0x000e620000002100 */
[----:B------:R-:W2:Y:S01]  /*0020*/  LDCU UR5, c[0x0][0x2fc] ;  /* 0x00005f80ff0577ac */ /* 0x000ea20008000800 */
[----:B0-----:R-:W-:Y:S01]  /*0030*/  VIADD R1, R1, 0xfffffff0 ;  /* 0xfffffff001017836 */ /* 0x001fe20000000000 */
[----:B------:R-:W1:Y:S01]  /*0040*/  S2R R3, SR_CTAID.X ;  /* 0x0000000000037919 */ /* 0x000e620000002500 */
[----:B------:R-:W1:Y:S01]  /*0050*/  LDCU UR6, c[0x0][0x360] ;  /* 0x00006c00ff0677ac */ /* 0x000e620008000800 */
[----:B------:R-:W0:Y:S02]  /*0060*/  LDCU UR4, c[0x0][0x2f8] ;  /* 0x00005f00ff0477ac */ /* 0x000e240008000800 */
[----:B0-----:R-:W-:-:S05]  /*0070*/  IADD3 R6, P1, PT, R1, UR4, RZ ;  /* 0x0000000401067c10 */ /* 0x001fca000ff3e0ff */
[----:B--2---:R-:W-:Y:S02]  /*0080*/  IMAD.X R7, RZ, RZ, UR5, P1 ;  /* 0x00000005ff077e24 */ /* 0x004fe400088e06ff */
[----:B-1----:R-:W-:-:S05]  /*0090*/  IMAD R2, R3, UR6, R10 ;  /* 0x0000000603027c24 */ /* 0x002fca000f8e020a */
[----:B------:R-:W-:-:S04]  /*00a0*/  LOP3.LUT R0, R2, 0x1, RZ, 0xc0, !PT ;  /* 0x0000000102007812 */ /* 0x000fc800078ec0ff */
[----:B------:R-:W-:-:S13]  /*00b0*/  ISETP.NE.U32.AND P0, PT, R0, 0x1, PT ;  /* 0x000000010000780c */ /* 0x000fda0003f05070 */
[----:B------:R-:W-:Y:S05]  /*00c0*/  @!P0 BRA `(.L_x_0) ;  /* 0x0000000000288947 */ /* 0x000fea0003800000 */
[----:B------:R-:W-:Y:S01]  /*00d0*/  MOV R0, 0x0 ;  /* 0x0000000000007802 */ /* 0x000fe20000000f00 */
[----:B------:R0:W-:Y:S01]  /*00e0*/  STL.64 [R1], R2 ;  /* 0x0000000201007387 */ /* 0x0001e20000100a00 */
[----:B------:R-:W1:Y:S02]  /*00f0*/  LDCU.64 UR4, c[0x4][0x8] ;  /* 0x01000100ff0477ac */ /* 0x000e640008000a00 */
[----:B------:R0:W2:Y:S01]  /*0100*/  LDC.64 R8, c[0x4][R0] ;  /* 0x0100000000087b82 */ /* 0x0000a20000000a00 */
[----:B------:R0:W-:Y:S01]  /*0110*/  STL [R1+0x8], R10 ;  /* 0x0000080a01007387 */ /* 0x0001e20000100800 */
[----:B-1----:R-:W-:Y:S02]  /*0120*/  IMAD.U32 R4, RZ, RZ, UR4 ;  /* 0x00000004ff047e24 */ /* 0x002fe4000f8e00ff */
[----:B0-----:R-:W-:-:S07]  /*0130*/  IMAD.U32 R5, RZ, RZ, UR5 ;  /* 0x00000005ff057e24 */ /* 0x001fce000f8e00ff */
[----:B------:R-:W-:-:S07]  /*0140*/  LEPC R20, `(.L_x_1) ;  /* 0x000000001014794e */ /* 0x000fce0000000000 */
[----:B--2---:R-:W-:Y:S05]  /*0150*/  CALL.ABS.NOINC R8 ;  /* 0x0000000008007343 */ /* 0x004fea0003c00000 */
.L_x_1:
[----:B------:R-:W-:Y:S05]  /*0160*/  EXIT ;  /* 0x000000000000794d */ /* 0x000fea0003800000 */
.L_x_0:
        /* <DEDUP_REMOVED lines=9> */
.L_x_2:
[----:B------:R-:W-:Y:S05]  /*0200*/  EXIT ;  /* 0x000000000000794d */ /* 0x000fea0003800000 */
.L_x_3:
[----:B------:R-:W-:-:S00]  /*0210*/  BRA `(.L_x_3) ;  /* 0xfffffffc00fc7947 */ /* 0x000fc0000383ffff */
[----:B------:R-:W-:-:S00]  /*0220*/  NOP ;  /* 0x0000000000007918 */ /* 0x000fc00000000000 */
        /* <DEDUP_REMOVED lines=13> */
.L_x_4:


//--------------------- .nv.global.init           --------------------------
	.section	.nv.global.init,"aw",@progbits
.nv.global.init:
	.type		$str,@object
	.size		$str,($str$1 - $str)
$str:
        /*0000*/ 	.byte	0x5b, 0x42, 0x30, 0x5d, 0x6b, 0x70, 0x2d, 0x54, 0x68, 0x72, 0x65, 0x61, 0x64, 0x3a, 0x20, 0x25
        /*0010*/ 	.byte	0x33, 0x75, 0x20, 0x2d, 0x20, 0x42, 0x6c, 0x6f, 0x63, 0x6b, 0x3a, 0x20, 0x25, 0x32, 0x75, 0x20
        /*0020*/ 	.byte	0x2d, 0x20, 0x54, 0x68, 0x72, 0x65, 0x61, 0x64, 0x20, 0x25, 0x33, 0x75, 0x0a, 0x00
	.type		$str$1,@object
	.size		$str$1,(.L_1 - $str$1)
$str$1:
        /*002e*/ 	.byte	0x5b, 0x42, 0x31, 0x5d, 0x6b, 0x70, 0x2d, 0x54, 0x68, 0x72, 0x65, 0x61, 0x64, 0x3a, 0x20, 0x25
        /*003e*/ 	.byte	0x33, 0x75, 0x20, 0x2d, 0x20, 0x42, 0x6c, 0x6f, 0x63, 0x6b, 0x3a, 0x20, 0x25, 0x32, 0x75, 0x20
        /*004e*/ 	.byte	0x2d, 0x20, 0x54, 0x68, 0x72, 0x65, 0x61, 0x64, 0x20, 0x25, 0x33, 0x75, 0x0a, 0x00
.L_1:


//--------------------- .nv.shared.reserved.0     --------------------------
	.section	.nv.shared.reserved.0,"aw",@nobits
	.weak		__nv_reservedSMEM_offset_0_alias
	.size		__nv_reservedSMEM_offset_0_alias, 0, 64
	.other		__nv_reservedSMEM_offset_0_alias,@"STO_CUDA_RESERVED_SHARED STV_DEFAULT"
__nv_reservedSMEM_offset_0_alias:
	.zero		0
	.zero		64


//--------------------- .nv.constant0._Z17what_is_my_id_kpBv --------------------------
	.section	.nv.constant0._Z17what_is_my_id_kpBv,"a",@progbits
	.sectionflags	@""
	.align	4
.nv.constant0._Z17what_is_my_id_kpBv:
	.zero		896


//--------------------- SYMBOLS --------------------------

	.type		.nv.reservedSmem.offset0,@object
	.size		.nv.reservedSmem.offset0,0x4
	.type		vprintf,@function
